//
// Generated by NVIDIA NVVM Compiler
//
// Compiler Build ID: CL-36424714
// Cuda compilation tools, release 13.0, V13.0.88
// Based on NVVM 20.0.0
//

.version 9.0
.target sm_100
.address_size 64

	// .globl	_Z21check_handshaking_gpuPiS_i

.visible .entry _Z21check_handshaking_gpuPiS_i(
	.param .u64 .ptr .align 1 _Z21check_handshaking_gpuPiS_i_param_0,
	.param .u64 .ptr .align 1 _Z21check_handshaking_gpuPiS_i_param_1,
	.param .u32 _Z21check_handshaking_gpuPiS_i_param_2
)
{
	.reg .pred 	%p<6>;
	.reg .b32 	%r<14>;
	.reg .b64 	%rd<13>;

	ld.param.u64 	%rd4, [_Z21check_handshaking_gpuPiS_i_param_0];
	ld.param.u64 	%rd5, [_Z21check_handshaking_gpuPiS_i_param_1];
	ld.param.u32 	%r7, [_Z21check_handshaking_gpuPiS_i_param_2];
	cvta.to.global.u64 	%rd1, %rd5;
	cvta.to.global.u64 	%rd2, %rd4;
	mov.u32 	%r1, %ntid.x;
	mov.u32 	%r8, %ctaid.x;
	mov.u32 	%r9, %tid.x;
	mad.lo.s32 	%r13, %r1, %r8, %r9;
	setp.ge.s32 	%p1, %r13, %r7;
	@%p1 bra 	$L__BB0_7;
	mov.u32 	%r10, %nctaid.x;
	mul.lo.s32 	%r3, %r1, %r10;
$L__BB0_2:
	mul.wide.s32 	%rd6, %r13, 4;
	add.s64 	%rd7, %rd2, %rd6;
	ld.global.u32 	%r5, [%rd7];
	setp.lt.s32 	%p2, %r5, 0;
	@%p2 bra 	$L__BB0_6;
	add.s64 	%rd3, %rd1, %rd6;
	ld.global.u32 	%r11, [%rd3];
	setp.gt.s32 	%p3, %r11, -1;
	@%p3 bra 	$L__BB0_6;
	mul.wide.u32 	%rd9, %r5, 4;
	add.s64 	%rd10, %rd2, %rd9;
	ld.global.u32 	%r12, [%rd10];
	setp.ne.s32 	%p4, %r12, %r13;
	@%p4 bra 	$L__BB0_6;
	st.global.u32 	[%rd3], %r5;
	add.s64 	%rd12, %rd1, %rd9;
	st.global.u32 	[%rd12], %r13;
$L__BB0_6:
	add.s32 	%r13, %r13, %r3;
	setp.lt.s32 	%p5, %r13, %r7;
	@%p5 bra 	$L__BB0_2;
$L__BB0_7:
	ret;

}


// ===== COMPILED SASS (sm_100) =====

	.target	sm_100

	.elftype	@"ET_EXEC"


//--------------------- .note.nv.tkinfo           --------------------------
	.section	.note.nv.tkinfo,"",@"SHT_NOTE"
	.sectionflags	@"SHF_NOTE_NV_TKINFO"
	.tkinfo
        /*0018*/ 	.word	0x00000002
        /*0030*/ 	.string	""
        /*0030*/ 	.string	"ptxas"
        /*0030*/ 	.string	"Cuda compilation tools, release 13.0, V13.0.88"
        /*0030*/ 	.string	"Build cuda_13.0.r13.0/compiler.36424714_0"
        /*0030*/ 	.string	"-arch sm_100 -m 64 "



//--------------------- .note.nv.cuinfo           --------------------------
	.section	.note.nv.cuinfo,"",@"SHT_NOTE"
	.sectionflags	@"SHF_NOTE_NV_CUINFO"
        /*0018*/ 	.short	0x0002
        /*001a*/ 	.short	0x0064
        /*001c*/ 	.short	0x0082
	.zero		2


//--------------------- .nv.info                  --------------------------
	.section	.nv.info,"",@"SHT_CUDA_INFO"
	.align	4


	//----- nvinfo : EIATTR_REGCOUNT
	.align		4
        /*0000*/ 	.byte	0x04, 0x2f
        /*0002*/ 	.short	(.L_1 - .L_0)
	.align		4
.L_0:
        /*0004*/ 	.word	index@(_Z21check_handshaking_gpuPiS_i)
        /*0008*/ 	.word	0x00000010


	//----- nvinfo : EIATTR_FRAME_SIZE
	.align		4
.L_1:
        /*000c*/ 	.byte	0x04, 0x11
        /*000e*/ 	.short	(.L_3 - .L_2)
	.align		4
.L_2:
        /*0010*/ 	.word	index@(_Z21check_handshaking_gpuPiS_i)
        /*0014*/ 	.word	0x00000000


	//----- nvinfo : EIATTR_MIN_STACK_SIZE
	.align		4
.L_3:
        /*0018*/ 	.byte	0x04, 0x12
        /*001a*/ 	.short	(.L_5 - .L_4)
	.align		4
.L_4:
        /*001c*/ 	.word	index@(_Z21check_handshaking_gpuPiS_i)
        /*0020*/ 	.word	0x00000000
.L_5:


//--------------------- .nv.compat                --------------------------
	.section	.nv.compat,"",@"SHT_CUDA_COMPAT_INFO"
	.align	4
        /*0000*/ 	.byte	0x02, 0x09, 0x00, 0x00, 0x02, 0x02, 0x01, 0x00, 0x02, 0x05, 0x05, 0x00, 0x03, 0x07, 0x01, 0x01
        /*0010*/ 	.byte	0x02, 0x03, 0x00, 0x00, 0x02, 0x06, 0x01, 0x00, 0x04, 0x0b, 0x08, 0x00, 0x09, 0x00, 0x00, 0x00
        /*0020*/ 	.byte	0x00, 0x00, 0x00, 0x00


//--------------------- .nv.info._Z21check_handshaking_gpuPiS_i --------------------------
	.section	.nv.info._Z21check_handshaking_gpuPiS_i,"",@"SHT_CUDA_INFO"
	.sectionflags	@""
	.align	4


	//----- nvinfo : EIATTR_CUDA_API_VERSION
	.align		4
        /*0000*/ 	.byte	0x04, 0x37
        /*0002*/ 	.short	(.L_7 - .L_6)
.L_6:
        /*0004*/ 	.word	0x00000082


	//----- nvinfo : EIATTR_KPARAM_INFO
	.align		4
.L_7:
        /*0008*/ 	.byte	0x04, 0x17
        /*000a*/ 	.short	(.L_9 - .L_8)
.L_8:
        /*000c*/ 	.word	0x00000000
        /*0010*/ 	.short	0x0002
        /*0012*/ 	.short	0x0010
        /*0014*/ 	.byte	0x00, 0xf0, 0x11, 0x00


	//----- nvinfo : EIATTR_KPARAM_INFO
	.align		4
.L_9:
        /*0018*/ 	.byte	0x04, 0x17
        /*001a*/ 	.short	(.L_11 - .L_10)
.L_10:
        /*001c*/ 	.word	0x00000000
        /*0020*/ 	.short	0x0001
        /*0022*/ 	.short	0x0008
        /*0024*/ 	.byte	0x00, 0xf5, 0x21, 0x00


	//----- nvinfo : EIATTR_KPARAM_INFO
	.align		4
.L_11:
        /*0028*/ 	.byte	0x04, 0x17
        /*002a*/ 	.short	(.L_13 - .L_12)
.L_12:
        /*002c*/ 	.word	0x00000000
        /*0030*/ 	.short	0x0000
        /*0032*/ 	.short	0x0000
        /*0034*/ 	.byte	0x00, 0xf5, 0x21, 0x00


	//----- nvinfo : EIATTR_SPARSE_MMA_MASK
	.align		4
.L_13:
        /*0038*/ 	.byte	0x03, 0x50
        /*003a*/ 	.short	0x0000


	//----- nvinfo : EIATTR_MAXREG_COUNT
	.align		4
        /*003c*/ 	.byte	0x03, 0x1b
        /*003e*/ 	.short	0x00ff


	//----- nvinfo : EIATTR_MERCURY_ISA_VERSION
	.align		4
        /*0040*/ 	.byte	0x03, 0x5f
        /*0042*/ 	.short	0x0101


	//----- nvinfo : EIATTR_VRC_CTA_INIT_COUNT
	.align		4
        /*0044*/ 	.byte	0x02, 0x4a
	.zero		1
	.zero		1


	//----- nvinfo : EIATTR_EXIT_INSTR_OFFSETS
	.align		4
        /*0048*/ 	.byte	0x04, 0x1c
        /*004a*/ 	.short	(.L_15 - .L_14)


	//   ....[0]....
.L_14:
        /*004c*/ 	.word	0x00000070


	//   ....[1]....
        /*0050*/ 	.word	0x00000210


	//----- nvinfo : EIATTR_CRS_STACK_SIZE
	.align		4
.L_15:
        /*0054*/ 	.byte	0x04, 0x1e
        /*0056*/ 	.short	(.L_17 - .L_16)
.L_16:
        /*0058*/ 	.word	0x00000000


	//----- nvinfo : EIATTR_CBANK_PARAM_SIZE
	.align		4
.L_17:
        /*005c*/ 	.byte	0x03, 0x19
        /*005e*/ 	.short	0x0014


	//----- nvinfo : EIATTR_PARAM_CBANK
	.align		4
        /*0060*/ 	.byte	0x04, 0x0a
        /*0062*/ 	.short	(.L_19 - .L_18)
	.align		4
.L_18:
        /*0064*/ 	.word	index@(.nv.constant0._Z21check_handshaking_gpuPiS_i)
        /*0068*/ 	.short	0x0380
        /*006a*/ 	.short	0x0014


	//----- nvinfo : EIATTR_SW_WAR
	.align		4
.L_19:
        /*006c*/ 	.byte	0x04, 0x36
        /*006e*/ 	.short	(.L_21 - .L_20)
.L_20:
        /*0070*/ 	.word	0x00000008
.L_21:


//--------------------- .nv.callgraph             --------------------------
	.section	.nv.callgraph,"",@"SHT_CUDA_CALLGRAPH"
	.align	4
	.sectionentsize	8
	.align		4
        /*0000*/ 	.word	0x00000000
	.align		4
        /*0004*/ 	.word	0xffffffff
	.align		4
        /*0008*/ 	.word	0x00000000
	.align		4
        /*000c*/ 	.word	0xfffffffe
	.align		4
        /*0010*/ 	.word	0x00000000
	.align		4
        /*0014*/ 	.word	0xfffffffd
	.align		4
        /*0018*/ 	.word	0x00000000
	.align		4
        /*001c*/ 	.word	0xfffffffc


//--------------------- .text._Z21check_handshaking_gpuPiS_i --------------------------
	.section	.text._Z21check_handshaking_gpuPiS_i,"ax",@progbits
	.align	128
        .global         _Z21check_handshaking_gpuPiS_i
        .type           _Z21check_handshaking_gpuPiS_i,@function
        .size           _Z21check_handshaking_gpuPiS_i,(.L_x_4 - _Z21check_handshaking_gpuPiS_i)
        .other          _Z21check_handshaking_gpuPiS_i,@"STO_CUDA_ENTRY STV_DEFAULT"
_Z21check_handshaking_gpuPiS_i:
.text._Z21check_handshaking_gpuPiS_i:
[----:B------:R-:W-:Y:S01]  /*0000*/  LDC R1, c[0x0][0x37c] ;  /* 0x0000df00ff017b82 */ /* 0x000fe20000000800 */
[----:B------:R-:W0:Y:S01]  /*0010*/  S2R R0, SR_CTAID.X ;  /* 0x0000000000007919 */ /* 0x000e220000002500 */
[----:B------:R-:W0:Y:S01]  /*0020*/  LDCU UR4, c[0x0][0x360] ;  /* 0x00006c00ff0477ac */ /* 0x000e220008000800 */
[----:B------:R-:W0:Y:S01]  /*0030*/  S2R R3, SR_TID.X ;  /* 0x0000000000037919 */ /* 0x000e220000002100 */
[----:B------:R-:W1:Y:S01]  /*0040*/  LDCU UR5, c[0x0][0x390] ;  /* 0x00007200ff0577ac */ /* 0x000e620008000800 */
[----:B0-----:R-:W-:-:S05]  /*0050*/  IMAD R0, R0, UR4, R3 ;  /* 0x0000000400007c24 */ /* 0x001fca000f8e0203 */
[----:B-1----:R-:W-:-:S13]  /*0060*/  ISETP.GE.AND P0, PT, R0, UR5, PT ;  /* 0x0000000500007c0c */ /* 0x002fda000bf06270 */
[----:B------:R-:W-:Y:S05]  /*0070*/  @P0 EXIT ;  /* 0x000000000000094d */ /* 0x000fea0003800000 */
[----:B------:R-:W0:Y:S01]  /*0080*/  LDC.64 R6, c[0x0][0x380] ;  /* 0x0000e000ff067b82 */ /* 0x000e220000000a00 */
[----:B------:R-:W1:Y:S01]  /*0090*/  LDCU UR5, c[0x0][0x370] ;  /* 0x00006e00ff0577ac */ /* 0x000e620008000800 */
[----:B------:R-:W2:Y:S06]  /*00a0*/  LDCU.64 UR6, c[0x0][0x358] ;  /* 0x00006b00ff0677ac */ /* 0x000eac0008000a00 */
[----:B------:R-:W3:Y:S01]  /*00b0*/  LDC.64 R8, c[0x0][0x388] ;  /* 0x0000e200ff087b82 */ /* 0x000ee20000000a00 */
[----:B------:R-:W4:Y:S01]  /*00c0*/  LDCU UR8, c[0x0][0x390] ;  /* 0x00007200ff0877ac */ /* 0x000f220008000800 */
[----:B-1----:R-:W-:-:S12]  /*00d0*/  UIMAD UR4, UR4, UR5, URZ ;  /* 0x00000005040472a4 */ /* 0x002fd8000f8e02ff */
.L_x_2:
[----:B0-----:R-:W-:-:S05]  /*00e0*/  IMAD.WIDE R2, R0, 0x4, R6 ;  /* 0x0000000400027825 */ /* 0x001fca00078e0206 */
[----:B--2---:R-:W2:Y:S01]  /*00f0*/  LDG.E R13, desc[UR6][R2.64] ;  /* 0x00000006020d7981 */ /* 0x004ea2000c1e1900 */
[----:B------:R-:W-:Y:S01]  /*0100*/  BSSY.RECONVERGENT B0, `(.L_x_0) ;  /* 0x000000d000007945 */ /* 0x000fe20003800200 */
[----:B--2---:R-:W-:-:S13]  /*0110*/  ISETP.GE.AND P0, PT, R13, RZ, PT ;  /* 0x000000ff0d00720c */ /* 0x004fda0003f06270 */
[----:B------:R-:W-:Y:S05]  /*0120*/  @!P0 BRA `(.L_x_1) ;  /* 0x0000000000288947 */ /* 0x000fea0003800000 */
[----:B---3--:R-:W-:-:S05]  /*0130*/  IMAD.WIDE R10, R0, 0x4, R8 ;  /* 0x00000004000a7825 */ /* 0x008fca00078e0208 */
[----:B------:R-:W2:Y:S02]  /*0140*/  LDG.E R2, desc[UR6][R10.64] ;  /* 0x000000060a027981 */ /* 0x000ea4000c1e1900 */
[----:B--2---:R-:W-:-:S13]  /*0150*/  ISETP.GT.AND P0, PT, R2, -0x1, PT ;  /* 0xffffffff0200780c */ /* 0x004fda0003f04270 */
[----:B------:R-:W-:Y:S05]  /*0160*/  @P0 BRA `(.L_x_1) ;  /* 0x0000000000180947 */ /* 0x000fea0003800000 */
[----:B------:R-:W-:-:S06]  /*0170*/  IMAD.WIDE.U32 R2, R13, 0x4, R6 ;  /* 0x000000040d027825 */ /* 0x000fcc00078e0006 */
[----:B------:R-:W2:Y:S02]  /*0180*/  LDG.E R3, desc[UR6][R2.64] ;  /* 0x0000000602037981 */ /* 0x000ea4000c1e1900 */
[----:B--2---:R-:W-:-:S13]  /*0190*/  ISETP.NE.AND P0, PT, R3, R0, PT ;  /* 0x000000000300720c */ /* 0x004fda0003f05270 */
[----:B------:R-:W-:Y:S01]  /*01a0*/  @!P0 IMAD.WIDE.U32 R4, R13, 0x4, R8 ;  /* 0x000000040d048825 */ /* 0x000fe200078e0008 */
[----:B------:R0:W-:Y:S04]  /*01b0*/  @!P0 STG.E desc[UR6][R10.64], R13 ;  /* 0x0000000d0a008986 */ /* 0x0001e8000c101906 */
[----:B------:R0:W-:Y:S02]  /*01c0*/  @!P0 STG.E desc[UR6][R4.64], R0 ;  /* 0x0000000004008986 */ /* 0x0001e4000c101906 */
.L_x_1:
[----:B----4-:R-:W-:Y:S05]  /*01d0*/  BSYNC.RECONVERGENT B0 ;  /* 0x0000000000007941 */ /* 0x010fea0003800200 */
.L_x_0:
[----:B0-----:R-:W-:-:S04]  /*01e0*/  IADD3 R0, PT, PT, R0, UR4, RZ ;  /* 0x0000000400007c10 */ /* 0x001fc8000fffe0ff */
[----:B------:R-:W-:-:S13]  /*01f0*/  ISETP.GE.AND P0, PT, R0, UR8, PT ;  /* 0x0000000800007c0c */ /* 0x000fda000bf06270 */
[----:B------:R-:W-:Y:S05]  /*0200*/  @!P0 BRA `(.L_x_2) ;  /* 0xfffffffc00b48947 */ /* 0x000fea000383ffff */
[----:B------:R-:W-:Y:S05]  /*0210*/  EXIT ;  /* 0x000000000000794d */ /* 0x000fea0003800000 */
.L_x_3:
[----:B------:R-:W-:-:S00]  /*0220*/  BRA `(.L_x_3) ;  /* 0xfffffffc00fc7947 */ /* 0x000fc0000383ffff */
[----:B------:R-:W-:-:S00]  /*0230*/  NOP ;  /* 0x0000000000007918 */ /* 0x000fc00000000000 */
        /* <DEDUP_REMOVED lines=12> */
.L_x_4:


//--------------------- .nv.shared.reserved.0     --------------------------
	.section	.nv.shared.reserved.0,"aw",@nobits
	.weak		__nv_reservedSMEM_offset_0_alias
	.size		__nv_reservedSMEM_offset_0_alias, 0, 64
	.other		__nv_reservedSMEM_offset_0_alias,@"STO_CUDA_RESERVED_SHARED STV_DEFAULT"
__nv_reservedSMEM_offset_0_alias:
	.zero		0
	.zero		64


//--------------------- .nv.constant0._Z21check_handshaking_gpuPiS_i --------------------------
	.section	.nv.constant0._Z21check_handshaking_gpuPiS_i,"a",@progbits
	.sectionflags	@""
	.align	4
.nv.constant0._Z21check_handshaking_gpuPiS_i:
	.zero		916


//--------------------- SYMBOLS --------------------------

	.type		.nv.reservedSmem.offset0,@object
	.size		.nv.reservedSmem.offset0,0x4
